//
// Generated by NVIDIA NVVM Compiler
//
// Compiler Build ID: CL-36424714
// Cuda compilation tools, release 13.0, V13.0.88
// Based on NVVM 20.0.0
//

.version 9.0
.target sm_100
.address_size 64

	// .globl	_Z7sgemm_3PKfS0_Pf
// _ZZ7sgemm_3PKfS0_PfE2As has been demoted
// _ZZ7sgemm_3PKfS0_PfE2Bs has been demoted

.visible .entry _Z7sgemm_3PKfS0_Pf(
	.param .u64 .ptr .align 1 _Z7sgemm_3PKfS0_Pf_param_0,
	.param .u64 .ptr .align 1 _Z7sgemm_3PKfS0_Pf_param_1,
	.param .u64 .ptr .align 1 _Z7sgemm_3PKfS0_Pf_param_2
)
{
	.reg .pred 	%p<2>;
	.reg .b32 	%r<23>;
	.reg .b32 	%f<104>;
	.reg .b64 	%rd<25>;
	// demoted variable
	.shared .align 4 .b8 _ZZ7sgemm_3PKfS0_PfE2As[4096];
	// demoted variable
	.shared .align 4 .b8 _ZZ7sgemm_3PKfS0_PfE2Bs[4096];
	ld.param.u64 	%rd9, [_Z7sgemm_3PKfS0_Pf_param_0];
	ld.param.u64 	%rd10, [_Z7sgemm_3PKfS0_Pf_param_1];
	ld.param.u64 	%rd8, [_Z7sgemm_3PKfS0_Pf_param_2];
	cvta.to.global.u64 	%rd11, %rd10;
	cvta.to.global.u64 	%rd12, %rd9;
	mov.u32 	%r9, %ctaid.x;
	mov.u32 	%r10, %ctaid.y;
	mov.u32 	%r11, %tid.x;
	shl.b32 	%r12, %r9, 17;
	shl.b32 	%r13, %r10, 5;
	add.s32 	%r1, %r12, %r13;
	shl.b32 	%r14, %r11, 7;
	or.b32  	%r15, %r14, %r11;
	and.b32  	%r16, %r15, 127007;
	cvt.u64.u32 	%rd1, %r16;
	mov.u32 	%r17, _ZZ7sgemm_3PKfS0_PfE2As;
	shl.b32 	%r18, %r11, 2;
	add.s32 	%r2, %r17, %r18;
	mov.u32 	%r19, _ZZ7sgemm_3PKfS0_PfE2Bs;
	add.s32 	%r3, %r19, %r18;
	and.b32  	%r20, %r18, 3968;
	add.s32 	%r4, %r17, %r20;
	and.b32  	%r21, %r18, 124;
	add.s32 	%r5, %r19, %r21;
	mul.wide.u32 	%rd13, %r12, 4;
	mul.wide.u32 	%rd14, %r16, 4;
	or.b64  	%rd15, %rd13, %rd14;
	add.s64 	%rd24, %rd12, %rd15;
	mul.wide.u32 	%rd16, %r10, 128;
	add.s64 	%rd17, %rd16, %rd14;
	add.s64 	%rd23, %rd11, %rd17;
	mov.f32 	%f103, 0f00000000;
	mov.b32 	%r22, 0;
$L__BB0_1:
	ld.global.f32 	%f4, [%rd24];
	st.shared.f32 	[%r2], %f4;
	ld.global.f32 	%f5, [%rd23];
	st.shared.f32 	[%r3], %f5;
	bar.sync 	0;
	ld.shared.f32 	%f6, [%r4];
	ld.shared.f32 	%f7, [%r5];
	fma.rn.f32 	%f8, %f6, %f7, %f103;
	ld.shared.f32 	%f9, [%r4+4];
	ld.shared.f32 	%f10, [%r5+128];
	fma.rn.f32 	%f11, %f9, %f10, %f8;
	ld.shared.f32 	%f12, [%r4+8];
	ld.shared.f32 	%f13, [%r5+256];
	fma.rn.f32 	%f14, %f12, %f13, %f11;
	ld.shared.f32 	%f15, [%r4+12];
	ld.shared.f32 	%f16, [%r5+384];
	fma.rn.f32 	%f17, %f15, %f16, %f14;
	ld.shared.f32 	%f18, [%r4+16];
	ld.shared.f32 	%f19, [%r5+512];
	fma.rn.f32 	%f20, %f18, %f19, %f17;
	ld.shared.f32 	%f21, [%r4+20];
	ld.shared.f32 	%f22, [%r5+640];
	fma.rn.f32 	%f23, %f21, %f22, %f20;
	ld.shared.f32 	%f24, [%r4+24];
	ld.shared.f32 	%f25, [%r5+768];
	fma.rn.f32 	%f26, %f24, %f25, %f23;
	ld.shared.f32 	%f27, [%r4+28];
	ld.shared.f32 	%f28, [%r5+896];
	fma.rn.f32 	%f29, %f27, %f28, %f26;
	ld.shared.f32 	%f30, [%r4+32];
	ld.shared.f32 	%f31, [%r5+1024];
	fma.rn.f32 	%f32, %f30, %f31, %f29;
	ld.shared.f32 	%f33, [%r4+36];
	ld.shared.f32 	%f34, [%r5+1152];
	fma.rn.f32 	%f35, %f33, %f34, %f32;
	ld.shared.f32 	%f36, [%r4+40];
	ld.shared.f32 	%f37, [%r5+1280];
	fma.rn.f32 	%f38, %f36, %f37, %f35;
	ld.shared.f32 	%f39, [%r4+44];
	ld.shared.f32 	%f40, [%r5+1408];
	fma.rn.f32 	%f41, %f39, %f40, %f38;
	ld.shared.f32 	%f42, [%r4+48];
	ld.shared.f32 	%f43, [%r5+1536];
	fma.rn.f32 	%f44, %f42, %f43, %f41;
	ld.shared.f32 	%f45, [%r4+52];
	ld.shared.f32 	%f46, [%r5+1664];
	fma.rn.f32 	%f47, %f45, %f46, %f44;
	ld.shared.f32 	%f48, [%r4+56];
	ld.shared.f32 	%f49, [%r5+1792];
	fma.rn.f32 	%f50, %f48, %f49, %f47;
	ld.shared.f32 	%f51, [%r4+60];
	ld.shared.f32 	%f52, [%r5+1920];
	fma.rn.f32 	%f53, %f51, %f52, %f50;
	ld.shared.f32 	%f54, [%r4+64];
	ld.shared.f32 	%f55, [%r5+2048];
	fma.rn.f32 	%f56, %f54, %f55, %f53;
	ld.shared.f32 	%f57, [%r4+68];
	ld.shared.f32 	%f58, [%r5+2176];
	fma.rn.f32 	%f59, %f57, %f58, %f56;
	ld.shared.f32 	%f60, [%r4+72];
	ld.shared.f32 	%f61, [%r5+2304];
	fma.rn.f32 	%f62, %f60, %f61, %f59;
	ld.shared.f32 	%f63, [%r4+76];
	ld.shared.f32 	%f64, [%r5+2432];
	fma.rn.f32 	%f65, %f63, %f64, %f62;
	ld.shared.f32 	%f66, [%r4+80];
	ld.shared.f32 	%f67, [%r5+2560];
	fma.rn.f32 	%f68, %f66, %f67, %f65;
	ld.shared.f32 	%f69, [%r4+84];
	ld.shared.f32 	%f70, [%r5+2688];
	fma.rn.f32 	%f71, %f69, %f70, %f68;
	ld.shared.f32 	%f72, [%r4+88];
	ld.shared.f32 	%f73, [%r5+2816];
	fma.rn.f32 	%f74, %f72, %f73, %f71;
	ld.shared.f32 	%f75, [%r4+92];
	ld.shared.f32 	%f76, [%r5+2944];
	fma.rn.f32 	%f77, %f75, %f76, %f74;
	ld.shared.f32 	%f78, [%r4+96];
	ld.shared.f32 	%f79, [%r5+3072];
	fma.rn.f32 	%f80, %f78, %f79, %f77;
	ld.shared.f32 	%f81, [%r4+100];
	ld.shared.f32 	%f82, [%r5+3200];
	fma.rn.f32 	%f83, %f81, %f82, %f80;
	ld.shared.f32 	%f84, [%r4+104];
	ld.shared.f32 	%f85, [%r5+3328];
	fma.rn.f32 	%f86, %f84, %f85, %f83;
	ld.shared.f32 	%f87, [%r4+108];
	ld.shared.f32 	%f88, [%r5+3456];
	fma.rn.f32 	%f89, %f87, %f88, %f86;
	ld.shared.f32 	%f90, [%r4+112];
	ld.shared.f32 	%f91, [%r5+3584];
	fma.rn.f32 	%f92, %f90, %f91, %f89;
	ld.shared.f32 	%f93, [%r4+116];
	ld.shared.f32 	%f94, [%r5+3712];
	fma.rn.f32 	%f95, %f93, %f94, %f92;
	ld.shared.f32 	%f96, [%r4+120];
	ld.shared.f32 	%f97, [%r5+3840];
	fma.rn.f32 	%f98, %f96, %f97, %f95;
	ld.shared.f32 	%f99, [%r4+124];
	ld.shared.f32 	%f100, [%r5+3968];
	fma.rn.f32 	%f103, %f99, %f100, %f98;
	bar.sync 	0;
	add.s32 	%r7, %r22, 32;
	add.s64 	%rd24, %rd24, 128;
	add.s64 	%rd23, %rd23, 524288;
	setp.lt.u32 	%p1, %r22, 4064;
	mov.u32 	%r22, %r7;
	@%p1 bra 	$L__BB0_1;
	cvt.u64.u32 	%rd18, %r1;
	cvta.to.global.u64 	%rd19, %rd8;
	add.s64 	%rd20, %rd1, %rd18;
	shl.b64 	%rd21, %rd20, 2;
	add.s64 	%rd22, %rd19, %rd21;
	ld.global.f32 	%f101, [%rd22];
	fma.rn.f32 	%f102, %f101, 0f00000000, %f103;
	st.global.f32 	[%rd22], %f102;
	ret;

}


// ===== COMPILED SASS (sm_100) =====

	.target	sm_100

	.elftype	@"ET_EXEC"


//--------------------- .note.nv.tkinfo           --------------------------
	.section	.note.nv.tkinfo,"",@"SHT_NOTE"
	.sectionflags	@"SHF_NOTE_NV_TKINFO"
	.tkinfo
        /*0018*/ 	.word	0x00000002
        /*0030*/ 	.string	""
        /*0030*/ 	.string	"ptxas"
        /*0030*/ 	.string	"Cuda compilation tools, release 13.0, V13.0.88"
        /*0030*/ 	.string	"Build cuda_13.0.r13.0/compiler.36424714_0"
        /*0030*/ 	.string	"-arch sm_100 -m 64 "



//--------------------- .note.nv.cuinfo           --------------------------
	.section	.note.nv.cuinfo,"",@"SHT_NOTE"
	.sectionflags	@"SHF_NOTE_NV_CUINFO"
        /*0018*/ 	.short	0x0002
        /*001a*/ 	.short	0x0064
        /*001c*/ 	.short	0x0082
	.zero		2


//--------------------- .nv.info                  --------------------------
	.section	.nv.info,"",@"SHT_CUDA_INFO"
	.align	4


	//----- nvinfo : EIATTR_REGCOUNT
	.align		4
        /*0000*/ 	.byte	0x04, 0x2f
        /*0002*/ 	.short	(.L_1 - .L_0)
	.align		4
.L_0:
        /*0004*/ 	.word	index@(_Z7sgemm_3PKfS0_Pf)
        /*0008*/ 	.word	0x00000020


	//----- nvinfo : EIATTR_FRAME_SIZE
	.align		4
.L_1:
        /*000c*/ 	.byte	0x04, 0x11
        /*000e*/ 	.short	(.L_3 - .L_2)
	.align		4
.L_2:
        /*0010*/ 	.word	index@(_Z7sgemm_3PKfS0_Pf)
        /*0014*/ 	.word	0x00000000


	//----- nvinfo : EIATTR_MIN_STACK_SIZE
	.align		4
.L_3:
        /*0018*/ 	.byte	0x04, 0x12
        /*001a*/ 	.short	(.L_5 - .L_4)
	.align		4
.L_4:
        /*001c*/ 	.word	index@(_Z7sgemm_3PKfS0_Pf)
        /*0020*/ 	.word	0x00000000
.L_5:


//--------------------- .nv.compat                --------------------------
	.section	.nv.compat,"",@"SHT_CUDA_COMPAT_INFO"
	.align	4
        /*0000*/ 	.byte	0x02, 0x09, 0x00, 0x00, 0x02, 0x02, 0x01, 0x00, 0x02, 0x05, 0x05, 0x00, 0x03, 0x07, 0x01, 0x01
        /*0010*/ 	.byte	0x02, 0x03, 0x00, 0x00, 0x02, 0x06, 0x01, 0x00, 0x04, 0x0b, 0x08, 0x00, 0x09, 0x00, 0x00, 0x00
        /*0020*/ 	.byte	0x00, 0x00, 0x00, 0x00


//--------------------- .nv.info._Z7sgemm_3PKfS0_Pf --------------------------
	.section	.nv.info._Z7sgemm_3PKfS0_Pf,"",@"SHT_CUDA_INFO"
	.sectionflags	@""
	.align	4


	//----- nvinfo : EIATTR_CUDA_API_VERSION
	.align		4
        /*0000*/ 	.byte	0x04, 0x37
        /*0002*/ 	.short	(.L_7 - .L_6)
.L_6:
        /*0004*/ 	.word	0x00000082


	//----- nvinfo : EIATTR_KPARAM_INFO
	.align		4
.L_7:
        /*0008*/ 	.byte	0x04, 0x17
        /*000a*/ 	.short	(.L_9 - .L_8)
.L_8:
        /*000c*/ 	.word	0x00000000
        /*0010*/ 	.short	0x0002
        /*0012*/ 	.short	0x0010
        /*0014*/ 	.byte	0x00, 0xf5, 0x21, 0x00


	//----- nvinfo : EIATTR_KPARAM_INFO
	.align		4
.L_9:
        /*0018*/ 	.byte	0x04, 0x17
        /*001a*/ 	.short	(.L_11 - .L_10)
.L_10:
        /*001c*/ 	.word	0x00000000
        /*0020*/ 	.short	0x0001
        /*0022*/ 	.short	0x0008
        /*0024*/ 	.byte	0x00, 0xf5, 0x21, 0x00


	//----- nvinfo : EIATTR_KPARAM_INFO
	.align		4
.L_11:
        /*0028*/ 	.byte	0x04, 0x17
        /*002a*/ 	.short	(.L_13 - .L_12)
.L_12:
        /*002c*/ 	.word	0x00000000
        /*0030*/ 	.short	0x0000
        /*0032*/ 	.short	0x0000
        /*0034*/ 	.byte	0x00, 0xf5, 0x21, 0x00


	//----- nvinfo : EIATTR_SPARSE_MMA_MASK
	.align		4
.L_13:
        /*0038*/ 	.byte	0x03, 0x50
        /*003a*/ 	.short	0x0000


	//----- nvinfo : EIATTR_MAXREG_COUNT
	.align		4
        /*003c*/ 	.byte	0x03, 0x1b
        /*003e*/ 	.short	0x00ff


	//----- nvinfo : EIATTR_NUM_BARRIERS
	.align		4
        /*0040*/ 	.byte	0x02, 0x4c
        /*0042*/ 	.byte	0x01
	.zero		1


	//----- nvinfo : EIATTR_MERCURY_ISA_VERSION
	.align		4
        /*0044*/ 	.byte	0x03, 0x5f
        /*0046*/ 	.short	0x0101


	//----- nvinfo : EIATTR_VRC_CTA_INIT_COUNT
	.align		4
        /*0048*/ 	.byte	0x02, 0x4a
	.zero		1
	.zero		1


	//----- nvinfo : EIATTR_EXIT_INSTR_OFFSETS
	.align		4
        /*004c*/ 	.byte	0x04, 0x1c
        /*004e*/ 	.short	(.L_15 - .L_14)


	//   ....[0]....
.L_14:
        /*0050*/ 	.word	0x000007d0


	//----- nvinfo : EIATTR_CBANK_PARAM_SIZE
	.align		4
.L_15:
        /*0054*/ 	.byte	0x03, 0x19
        /*0056*/ 	.short	0x0018


	//----- nvinfo : EIATTR_PARAM_CBANK
	.align		4
        /*0058*/ 	.byte	0x04, 0x0a
        /*005a*/ 	.short	(.L_17 - .L_16)
	.align		4
.L_16:
        /*005c*/ 	.word	index@(.nv.constant0._Z7sgemm_3PKfS0_Pf)
        /*0060*/ 	.short	0x0380
        /*0062*/ 	.short	0x0018


	//----- nvinfo : EIATTR_SW_WAR
	.align		4
.L_17:
        /*0064*/ 	.byte	0x04, 0x36
        /*0066*/ 	.short	(.L_19 - .L_18)
.L_18:
        /*0068*/ 	.word	0x00000008
.L_19:


//--------------------- .nv.callgraph             --------------------------
	.section	.nv.callgraph,"",@"SHT_CUDA_CALLGRAPH"
	.align	4
	.sectionentsize	8
	.align		4
        /*0000*/ 	.word	0x00000000
	.align		4
        /*0004*/ 	.word	0xffffffff
	.align		4
        /*0008*/ 	.word	0x00000000
	.align		4
        /*000c*/ 	.word	0xfffffffe
	.align		4
        /*0010*/ 	.word	0x00000000
	.align		4
        /*0014*/ 	.word	0xfffffffd
	.align		4
        /*0018*/ 	.word	0x00000000
	.align		4
        /*001c*/ 	.word	0xfffffffc


//--------------------- .text._Z7sgemm_3PKfS0_Pf  --------------------------
	.section	.text._Z7sgemm_3PKfS0_Pf,"ax",@progbits
	.align	128
        .global         _Z7sgemm_3PKfS0_Pf
        .type           _Z7sgemm_3PKfS0_Pf,@function
        .size           _Z7sgemm_3PKfS0_Pf,(.L_x_2 - _Z7sgemm_3PKfS0_Pf)
        .other          _Z7sgemm_3PKfS0_Pf,@"STO_CUDA_ENTRY STV_DEFAULT"
_Z7sgemm_3PKfS0_Pf:
.text._Z7sgemm_3PKfS0_Pf:
[----:B------:R-:W-:Y:S01]  /*0000*/  LDC R1, c[0x0][0x37c] ;  /* 0x0000df00ff017b82 */ /* 0x000fe20000000800 */
[----:B------:R-:W0:Y:S07]  /*0010*/  S2R R7, SR_TID.X ;  /* 0x0000000000077919 */ /* 0x000e2e0000002100 */
[----:B------:R-:W1:Y:S01]  /*0020*/  S2UR UR4, SR_CTAID.X ;  /* 0x00000000000479c3 */ /* 0x000e620000002500 */
[----:B------:R-:W2:Y:S01]  /*0030*/  LDCU.128 UR12, c[0x0][0x380] ;  /* 0x00007000ff0c77ac */ /* 0x000ea20008000c00 */
[----:B------:R-:W-:Y:S01]  /*0040*/  HFMA2 R17, -RZ, RZ, 0, 0 ;  /* 0x00000000ff117431 */ /* 0x000fe200000001ff */
[----:B------:R-:W3:Y:S01]  /*0050*/  S2R R21, SR_CTAID.Y ;  /* 0x0000000000157919 */ /* 0x000ee20000002600 */
[----:B------:R-:W-:-:S02]  /*0060*/  UMOV UR5, 0x400 ;  /* 0x0000040000057882 */ /* 0x000fc40000000000 */
[----:B------:R-:W-:Y:S02]  /*0070*/  UIADD3 UR6, UPT, UPT, UR5, 0x1000, URZ ;  /* 0x0000100005067890 */ /* 0x000fe4000fffe0ff */
[----:B------:R-:W4:Y:S01]  /*0080*/  S2UR UR7, SR_CgaCtaId ;  /* 0x00000000000779c3 */ /* 0x000f220000008800 */
[----:B-1----:R-:W-:-:S04]  /*0090*/  USHF.L.U32 UR4, UR4, 0x11, URZ ;  /* 0x0000001104047899 */ /* 0x002fc800080006ff */
[----:B------:R-:W-:Y:S01]  /*00a0*/  UIMAD.WIDE.U32 UR8, UR4, 0x4, URZ ;  /* 0x00000004040878a5 */ /* 0x000fe2000f8e00ff */
[C---:B0-----:R-:W-:Y:S01]  /*00b0*/  SHF.L.U32 R20, R7.reuse, 0x7, RZ ;  /* 0x0000000707147819 */ /* 0x041fe200000006ff */
[----:B----4-:R-:W-:Y:S02]  /*00c0*/  ULEA UR5, UR7, UR5, 0x18 ;  /* 0x0000000507057291 */ /* 0x010fe4000f8ec0ff */
[----:B------:R-:W-:Y:S01]  /*00d0*/  ULEA UR6, UR7, UR6, 0x18 ;  /* 0x0000000607067291 */ /* 0x000fe2000f8ec0ff */
[----:B------:R-:W-:Y:S02]  /*00e0*/  LOP3.LUT R20, R20, 0x1f01f, R7, 0xc8, !PT ;  /* 0x0001f01f14147812 */ /* 0x000fe400078ec807 */
[----:B------:R-:W-:-:S03]  /*00f0*/  SHF.L.U32 R7, R7, 0x2, RZ ;  /* 0x0000000207077819 */ /* 0x000fc600000006ff */
[----:B------:R-:W-:Y:S01]  /*0100*/  IMAD.WIDE.U32 R2, R20, 0x4, RZ ;  /* 0x0000000414027825 */ /* 0x000fe200078e00ff */
[----:B------:R-:W-:Y:S02]  /*0110*/  LOP3.LUT R6, R7, 0xf80, RZ, 0xc0, !PT ;  /* 0x00000f8007067812 */ /* 0x000fe400078ec0ff */
[----:B------:R-:W-:Y:S01]  /*0120*/  LOP3.LUT R0, R2, UR8, RZ, 0xfc, !PT ;  /* 0x0000000802007c12 */ /* 0x000fe2000f8efcff */
[C---:B---3--:R-:W-:Y:S01]  /*0130*/  IMAD.WIDE.U32 R4, R21.reuse, 0x80, R2 ;  /* 0x0000008015047825 */ /* 0x048fe200078e0002 */
[----:B------:R-:W-:Y:S01]  /*0140*/  LEA R21, R21, UR4, 0x5 ;  /* 0x0000000415157c11 */ /* 0x000fe2000f8e28ff */
[----:B------:R-:W-:Y:S01]  /*0150*/  UMOV UR4, URZ ;  /* 0x000000ff00047c82 */ /* 0x000fe20008000000 */
[----:B--2---:R-:W-:Y:S02]  /*0160*/  IADD3 R2, P0, PT, R4, UR14, RZ ;  /* 0x0000000e04027c10 */ /* 0x004fe4000ff1e0ff */
[----:B------:R-:W-:Y:S01]  /*0170*/  LOP3.LUT R4, R3, UR9, RZ, 0xfc, !PT ;  /* 0x0000000903047c12 */ /* 0x000fe2000f8efcff */
[----:B------:R-:W0:Y:S01]  /*0180*/  LDCU.64 UR8, c[0x0][0x358] ;  /* 0x00006b00ff0877ac */ /* 0x000e220008000a00 */
[----:B------:R-:W-:-:S02]  /*0190*/  IADD3.X R3, PT, PT, R5, UR15, RZ, P0, !PT ;  /* 0x0000000f05037c10 */ /* 0x000fc400087fe4ff */
[----:B------:R-:W-:-:S04]  /*01a0*/  IADD3 R0, P0, PT, R0, UR12, RZ ;  /* 0x0000000c00007c10 */ /* 0x000fc8000ff1e0ff */
[----:B------:R-:W-:Y:S02]  /*01b0*/  IADD3.X R5, PT, PT, R4, UR13, RZ, P0, !PT ;  /* 0x0000000d04057c10 */ /* 0x000fe400087fe4ff */
[----:B------:R-:W-:-:S07]  /*01c0*/  LOP3.LUT R4, R7, 0x7c, RZ, 0xc0, !PT ;  /* 0x0000007c07047812 */ /* 0x000fce00078ec0ff */
.L_x_0:
[----:B------:R-:W-:Y:S01]  /*01d0*/  MOV R12, R0 ;  /* 0x00000000000c7202 */ /* 0x000fe20000000f00 */
[----:B0-----:R0:W2:Y:S01]  /*01e0*/  LDG.E R18, desc[UR8][R2.64] ;  /* 0x0000000802127981 */ /* 0x0010a2000c1e1900 */
[----:B------:R-:W-:-:S05]  /*01f0*/  MOV R13, R5 ;  /* 0x00000005000d7202 */ /* 0x000fca0000000f00 */
[----:B------:R-:W3:Y:S01]  /*0200*/  LDG.E R16, desc[UR8][R12.64] ;  /* 0x000000080c107981 */ /* 0x000ee2000c1e1900 */
[----:B------:R-:W-:Y:S01]  /*0210*/  UISETP.GE.U32.AND UP0, UPT, UR4, 0xfe0, UPT ;  /* 0x00000fe00400788c */ /* 0x000fe2000bf06070 */
[----:B------:R-:W-:Y:S01]  /*0220*/  IADD3 R0, P0, PT, R0, 0x80, RZ ;  /* 0x0000008000007810 */ /* 0x000fe20007f1e0ff */
[----:B------:R-:W-:Y:S01]  /*0230*/  UIADD3 UR7, UPT, UPT, UR4, 0x20, URZ ;  /* 0x0000002004077890 */ /* 0x000fe2000fffe0ff */
[----:B0-----:R-:W-:Y:S02]  /*0240*/  IADD3 R2, P1, PT, R2, 0x80000, RZ ;  /* 0x0008000002027810 */ /* 0x001fe40007f3e0ff */
[----:B------:R-:W-:Y:S02]  /*0250*/  IADD3.X R5, PT, PT, RZ, R5, RZ, P0, !PT ;  /* 0x00000005ff057210 */ /* 0x000fe400007fe4ff */
[----:B------:R-:W-:Y:S02]  /*0260*/  IADD3.X R3, PT, PT, RZ, R3, RZ, P1, !PT ;  /* 0x00000003ff037210 */ /* 0x000fe40000ffe4ff */
[----:B------:R-:W-:Y:S01]  /*0270*/  UMOV UR4, UR7 ;  /* 0x0000000700047c82 */ /* 0x000fe20008000000 */
[----:B---3--:R-:W-:Y:S04]  /*0280*/  STS [R7+UR5], R16 ;  /* 0x0000001007007988 */ /* 0x008fe80008000805 */
[----:B--2---:R-:W-:Y:S01]  /*0290*/  STS [R7+UR6], R18 ;  /* 0x0000001207007988 */ /* 0x004fe20008000806 */
[----:B------:R-:W-:Y:S06]  /*02a0*/  BAR.SYNC.DEFER_BLOCKING 0x0 ;  /* 0x0000000000007b1d */ /* 0x000fec0000010000 */
[----:B------:R-:W-:Y:S04]  /*02b0*/  LDS R19, [R4+UR6] ;  /* 0x0000000604137984 */ /* 0x000fe80008000800 */
[----:B------:R-:W0:Y:S04]  /*02c0*/  LDS.128 R8, [R6+UR5] ;  /* 0x0000000506087984 */ /* 0x000e280008000c00 */
[----:B------:R-:W1:Y:S04]  /*02d0*/  LDS R23, [R4+UR6+0x80] ;  /* 0x0000800604177984 */ /* 0x000e680008000800 */
[----:B------:R-:W2:Y:S04]  /*02e0*/  LDS R28, [R4+UR6+0x100] ;  /* 0x00010006041c7984 */ /* 0x000ea80008000800 */
[----:B------:R-:W3:Y:S04]  /*02f0*/  LDS R26, [R4+UR6+0x180] ;  /* 0x00018006041a7984 */ /* 0x000ee80008000800 */
[----:B------:R-:W-:Y:S04]  /*0300*/  LDS R27, [R4+UR6+0x200] ;  /* 0x00020006041b7984 */ /* 0x000fe80008000800 */
[----:B------:R-:W4:Y:S04]  /*0310*/  LDS.128 R12, [R6+UR5+0x10] ;  /* 0x00001005060c7984 */ /* 0x000f280008000c00 */
[----:B------:R-:W5:Y:S04]  /*0320*/  LDS R24, [R4+UR6+0x280] ;  /* 0x0002800604187984 */ /* 0x000f680008000800 */
[----:B------:R-:W5:Y:S04]  /*0330*/  LDS R25, [R4+UR6+0x300] ;  /* 0x0003000604197984 */ /* 0x000f680008000800 */
[----:B------:R-:W5:Y:S04]  /*0340*/  LDS R22, [R4+UR6+0x380] ;  /* 0x0003800604167984 */ /* 0x000f680008000800 */
[----:B------:R-:W-:Y:S01]  /*0350*/  LDS R29, [R4+UR6+0x500] ;  /* 0x00050006041d7984 */ /* 0x000fe20008000800 */
[----:B0-----:R-:W-:-:S03]  /*0360*/  FFMA R8, R8, R19, R17 ;  /* 0x0000001308087223 */ /* 0x001fc60000000011 */
[----:B------:R-:W-:Y:S01]  /*0370*/  LDS.128 R16, [R6+UR5+0x20] ;  /* 0x0000200506107984 */ /* 0x000fe20008000c00 */
[----:B-1----:R-:W-:-:S03]  /*0380*/  FFMA R9, R23, R9, R8 ;  /* 0x0000000917097223 */ /* 0x002fc60000000008 */
[----:B------:R-:W0:Y:S01]  /*0390*/  LDS R23, [R4+UR6+0x400] ;  /* 0x0004000604177984 */ /* 0x000e220008000800 */
[----:B--2---:R-:W-:-:S03]  /*03a0*/  FFMA R9, R28, R10, R9 ;  /* 0x0000000a1c097223 */ /* 0x004fc60000000009 */
[----:B------:R-:W1:Y:S01]  /*03b0*/  LDS R28, [R4+UR6+0x480] ;  /* 0x00048006041c7984 */ /* 0x000e620008000800 */
[----:B---3--:R-:W-:-:S03]  /*03c0*/  FFMA R9, R26, R11, R9 ;  /* 0x0000000b1a097223 */ /* 0x008fc60000000009 */
[----:B------:R-:W-:Y:S01]  /*03d0*/  LDS R26, [R4+UR6+0x680] ;  /* 0x00068006041a7984 */ /* 0x000fe20008000800 */
[----:B----4-:R-:W-:-:S03]  /*03e0*/  FFMA R9, R12, R27, R9 ;  /* 0x0000001b0c097223 */ /* 0x010fc60000000009 */
[----:B------:R-:W-:Y:S01]  /*03f0*/  LDS R27, [R4+UR6+0x700] ;  /* 0x00070006041b7984 */ /* 0x000fe20008000800 */
[----:B-----5:R-:W-:-:S03]  /*0400*/  FFMA R8, R24, R13, R9 ;  /* 0x0000000d18087223 */ /* 0x020fc60000000009 */
[----:B------:R-:W2:Y:S01]  /*0410*/  LDS R24, [R4+UR6+0x580] ;  /* 0x0005800604187984 */ /* 0x000ea20008000800 */
[----:B------:R-:W-:-:S03]  /*0420*/  FFMA R13, R25, R14, R8 ;  /* 0x0000000e190d7223 */ /* 0x000fc60000000008 */
[----:B------:R-:W-:Y:S04]  /*0430*/  LDS R25, [R4+UR6+0x600] ;  /* 0x0006000604197984 */ /* 0x000fe80008000800 */
[----:B------:R-:W3:Y:S01]  /*0440*/  LDS.128 R8, [R6+UR5+0x30] ;  /* 0x0000300506087984 */ /* 0x000ee20008000c00 */
[----:B------:R-:W-:-:S03]  /*0450*/  FFMA R13, R22, R15, R13 ;  /* 0x0000000f160d7223 */ /* 0x000fc6000000000d */
[----:B------:R-:W4:Y:S01]  /*0460*/  LDS R22, [R4+UR6+0x780] ;  /* 0x0007800604167984 */ /* 0x000f220008000800 */
[----:B0-----:R-:W-:-:S03]  /*0470*/  FFMA R13, R16, R23, R13 ;  /* 0x00000017100d7223 */ /* 0x001fc6000000000d */
[----:B------:R-:W-:Y:S01]  /*0480*/  LDS R23, [R4+UR6+0x800] ;  /* 0x0008000604177984 */ /* 0x000fe20008000800 */
[----:B-1----:R-:W-:-:S03]  /*0490*/  FFMA R28, R28, R17, R13 ;  /* 0x000000111c1c7223 */ /* 0x002fc6000000000d */
[----:B------:R-:W0:Y:S01]  /*04a0*/  LDS.128 R12, [R6+UR5+0x40] ;  /* 0x00004005060c7984 */ /* 0x000e220008000c00 */
[----:B------:R-:W-:-:S03]  /*04b0*/  FFMA R29, R29, R18, R28 ;  /* 0x000000121d1d7223 */ /* 0x000fc6000000001c */
[----:B------:R-:W-:Y:S01]  /*04c0*/  LDS R28, [R4+UR6+0xa80] ;  /* 0x000a8006041c7984 */ /* 0x000fe20008000800 */
[----:B--2---:R-:W-:-:S03]  /*04d0*/  FFMA R19, R24, R19, R29 ;  /* 0x0000001318137223 */ /* 0x004fc6000000001d */
[----:B------:R-:W1:Y:S04]  /*04e0*/  LDS R24, [R4+UR6+0x880] ;  /* 0x0008800604187984 */ /* 0x000e680008000800 */
[----:B------:R-:W2:Y:S01]  /*04f0*/  LDS R29, [R4+UR6+0x900] ;  /* 0x00090006041d7984 */ /* 0x000ea20008000800 */
[----:B---3--:R-:W-:-:S03]  /*0500*/  FFMA R19, R8, R25, R19 ;  /* 0x0000001908137223 */ /* 0x008fc60000000013 */
[----:B------:R-:W-:Y:S01]  /*0510*/  LDS R25, [R4+UR6+0xa00] ;  /* 0x000a000604197984 */ /* 0x000fe20008000800 */
[----:B------:R-:W-:-:S03]  /*0520*/  FFMA R8, R26, R9, R19 ;  /* 0x000000091a087223 */ /* 0x000fc60000000013 */
[----:B------:R-:W3:Y:S01]  /*0530*/  LDS R26, [R4+UR6+0x980] ;  /* 0x00098006041a7984 */ /* 0x000ee20008000800 */
[----:B------:R-:W-:-:S03]  /*0540*/  FFMA R27, R27, R10, R8 ;  /* 0x0000000a1b1b7223 */ /* 0x000fc60000000008 */
[----:B------:R-:W5:Y:S01]  /*0550*/  LDS.128 R16, [R6+UR5+0x50] ;  /* 0x0000500506107984 */ /* 0x000f620008000c00 */
[----:B----4-:R-:W-:-:S03]  /*0560*/  FFMA R11, R22, R11, R27 ;  /* 0x0000000b160b7223 */ /* 0x010fc6000000001b */
[----:B------:R-:W4:Y:S04]  /*0570*/  LDS R27, [R4+UR6+0xb00] ;  /* 0x000b0006041b7984 */ /* 0x000f280008000800 */
[----:B------:R-:W4:Y:S01]  /*0580*/  LDS R22, [R4+UR6+0xb80] ;  /* 0x000b800604167984 */ /* 0x000f220008000800 */
[----:B0-----:R-:W-:-:S03]  /*0590*/  FFMA R11, R12, R23, R11 ;  /* 0x000000170c0b7223 */ /* 0x001fc6000000000b */
[----:B------:R-:W-:Y:S01]  /*05a0*/  LDS R23, [R4+UR6+0xc00] ;  /* 0x000c000604177984 */ /* 0x000fe20008000800 */
[----:B-1----:R-:W-:-:S03]  /*05b0*/  FFMA R24, R24, R13, R11 ;  /* 0x0000000d18187223 */ /* 0x002fc6000000000b */
[----:B------:R-:W0:Y:S01]  /*05c0*/  LDS.128 R8, [R6+UR5+0x60] ;  /* 0x0000600506087984 */ /* 0x000e220008000c00 */
[----:B--2---:R-:W-:-:S03]  /*05d0*/  FFMA R29, R29, R14, R24 ;  /* 0x0000000e1d1d7223 */ /* 0x004fc60000000018 */
[----:B------:R-:W1:Y:S01]  /*05e0*/  LDS R24, [R4+UR6+0xc80] ;  /* 0x000c800604187984 */ /* 0x000e620008000800 */
[----:B---3--:R-:W-:-:S04]  /*05f0*/  FFMA R15, R26, R15, R29 ;  /* 0x0000000f1a0f7223 */ /* 0x008fc8000000001d */
[----:B-----5:R-:W-:Y:S02]  /*0600*/  FFMA R15, R16, R25, R15 ;  /* 0x00000019100f7223 */ /* 0x020fe4000000000f */
[----:B------:R-:W2:Y:S02]  /*0610*/  LDS R25, [R4+UR6+0xd00] ;  /* 0x000d000604197984 */ /* 0x000ea40008000800 */
[----:B------:R-:W-:Y:S02]  /*0620*/  FFMA R28, R28, R17, R15 ;  /* 0x000000111c1c7223 */ /* 0x000fe4000000000f */
[----:B------:R-:W3:Y:S02]  /*0630*/  LDS R16, [R4+UR6+0xd80] ;  /* 0x000d800604107984 */ /* 0x000ee40008000800 */
[----:B----4-:R-:W-:Y:S02]  /*0640*/  FFMA R27, R27, R18, R28 ;  /* 0x000000121b1b7223 */ /* 0x010fe4000000001c */
[----:B------:R-:W-:Y:S04]  /*0650*/  LDS R17, [R4+UR6+0xe00] ;  /* 0x000e000604117984 */ /* 0x000fe80008000800 */
[----:B------:R-:W4:Y:S01]  /*0660*/  LDS.128 R12, [R6+UR5+0x70] ;  /* 0x00007005060c7984 */ /* 0x000f220008000c00 */
[----:B------:R-:W-:-:S03]  /*0670*/  FFMA R27, R22, R19, R27 ;  /* 0x00000013161b7223 */ /* 0x000fc6000000001b */
[----:B------:R-:W5:Y:S04]  /*0680*/  LDS R22, [R4+UR6+0xe80] ;  /* 0x000e800604167984 */ /* 0x000f680008000800 */
[----:B------:R-:W5:Y:S04]  /*0690*/  LDS R19, [R4+UR6+0xf00] ;  /* 0x000f000604137984 */ /* 0x000f680008000800 */
[----:B------:R-:W5:Y:S01]  /*06a0*/  LDS R18, [R4+UR6+0xf80] ;  /* 0x000f800604127984 */ /* 0x000f620008000800 */
[----:B0-----:R-:W-:-:S04]  /*06b0*/  FFMA R23, R8, R23, R27 ;  /* 0x0000001708177223 */ /* 0x001fc8000000001b */
[----:B-1----:R-:W-:-:S04]  /*06c0*/  FFMA R24, R24, R9, R23 ;  /* 0x0000000918187223 */ /* 0x002fc80000000017 */
[----:B--2---:R-:W-:-:S04]  /*06d0*/  FFMA R25, R25, R10, R24 ;  /* 0x0000000a19197223 */ /* 0x004fc80000000018 */
[----:B---3--:R-:W-:-:S04]  /*06e0*/  FFMA R11, R16, R11, R25 ;  /* 0x0000000b100b7223 */ /* 0x008fc80000000019 */
[----:B----4-:R-:W-:-:S04]  /*06f0*/  FFMA R11, R12, R17, R11 ;  /* 0x000000110c0b7223 */ /* 0x010fc8000000000b */
[----:B-----5:R-:W-:-:S04]  /*0700*/  FFMA R22, R22, R13, R11 ;  /* 0x0000000d16167223 */ /* 0x020fc8000000000b */
[----:B------:R-:W-:-:S04]  /*0710*/  FFMA R19, R19, R14, R22 ;  /* 0x0000000e13137223 */ /* 0x000fc80000000016 */
[----:B------:R-:W-:Y:S01]  /*0720*/  FFMA R17, R18, R15, R19 ;  /* 0x0000000f12117223 */ /* 0x000fe20000000013 */
[----:B------:R-:W-:Y:S06]  /*0730*/  BAR.SYNC.DEFER_BLOCKING 0x0 ;  /* 0x0000000000007b1d */ /* 0x000fec0000010000 */
[----:B------:R-:W-:Y:S05]  /*0740*/  BRA.U !UP0, `(.L_x_0) ;  /* 0xfffffff908a07547 */ /* 0x000fea000b83ffff */
[----:B------:R-:W0:Y:S01]  /*0750*/  LDCU.64 UR4, c[0x0][0x390] ;  /* 0x00007200ff0477ac */ /* 0x000e220008000a00 */
[----:B------:R-:W-:-:S04]  /*0760*/  IADD3 R21, P0, PT, R21, R20, RZ ;  /* 0x0000001415157210 */ /* 0x000fc80007f1e0ff */
[----:B------:R-:W-:Y:S02]  /*0770*/  IADD3.X R0, PT, PT, RZ, RZ, RZ, P0, !PT ;  /* 0x000000ffff007210 */ /* 0x000fe400007fe4ff */
[----:B0-----:R-:W-:-:S04]  /*0780*/  LEA R2, P0, R21, UR4, 0x2 ;  /* 0x0000000415027c11 */ /* 0x001fc8000f8010ff */
[----:B------:R-:W-:-:S05]  /*0790*/  LEA.HI.X R3, R21, UR5, R0, 0x2, P0 ;  /* 0x0000000515037c11 */ /* 0x000fca00080f1400 */
[----:B------:R-:W2:Y:S02]  /*07a0*/  LDG.E R0, desc[UR8][R2.64] ;  /* 0x0000000802007981 */ /* 0x000ea4000c1e1900 */
[----:B--2---:R-:W-:-:S05]  /*07b0*/  FFMA R17, RZ, R0, R17 ;  /* 0x00000000ff117223 */ /* 0x004fca0000000011 */
[----:B------:R-:W-:Y:S01]  /*07c0*/  STG.E desc[UR8][R2.64], R17 ;  /* 0x0000001102007986 */ /* 0x000fe2000c101908 */
[----:B------:R-:W-:Y:S05]  /*07d0*/  EXIT ;  /* 0x000000000000794d */ /* 0x000fea0003800000 */
.L_x_1:
[----:B------:R-:W-:-:S00]  /*07e0*/  BRA `(.L_x_1) ;  /* 0xfffffffc00fc7947 */ /* 0x000fc0000383ffff */
[----:B------:R-:W-:-:S00]  /*07f0*/  NOP ;  /* 0x0000000000007918 */ /* 0x000fc00000000000 */
        /* <DEDUP_REMOVED lines=8> */
.L_x_2:


//--------------------- .nv.shared._Z7sgemm_3PKfS0_Pf --------------------------
	.section	.nv.shared._Z7sgemm_3PKfS0_Pf,"aw",@nobits
	.sectionflags	@""
	.align	4
.nv.shared._Z7sgemm_3PKfS0_Pf:
	.zero		9216


//--------------------- .nv.shared.reserved.0     --------------------------
	.section	.nv.shared.reserved.0,"aw",@nobits
	.weak		__nv_reservedSMEM_offset_0_alias
	.size		__nv_reservedSMEM_offset_0_alias, 0, 64
	.other		__nv_reservedSMEM_offset_0_alias,@"STO_CUDA_RESERVED_SHARED STV_DEFAULT"
__nv_reservedSMEM_offset_0_alias:
	.zero		0
	.zero		64


//--------------------- .nv.constant0._Z7sgemm_3PKfS0_Pf --------------------------
	.section	.nv.constant0._Z7sgemm_3PKfS0_Pf,"a",@progbits
	.sectionflags	@""
	.align	4
.nv.constant0._Z7sgemm_3PKfS0_Pf:
	.zero		920


//--------------------- SYMBOLS --------------------------

	.type		.nv.reservedSmem.offset0,@object
	.size		.nv.reservedSmem.offset0,0x4
	.type		.nv.reservedSmem.cap,@object
	.size		.nv.reservedSmem.cap,0x4
